	.headerflags	@"EF_CUDA_TEXMODE_UNIFIED EF_CUDA_64BIT_ADDRESS EF_CUDA_ACCELERATORS EF_CUDA_SM90 EF_CUDA_VIRTUAL_SM(EF_CUDA_SM90)"
	.elftype	@"ET_EXEC"


//--------------------- .nv.info                  --------------------------
	.section	.nv.info,"",@"SHT_CUDA_INFO"
	.align	4


	//----- nvinfo : EIATTR_REGCOUNT
	.align		4
        /*0000*/ 	.byte	0x04, 0x2f
        /*0002*/ 	.short	(.L_1 - .L_0)
	.align		4
.L_0:
        /*0004*/ 	.word	index@(triton_poi_fused__to_copy_add_arange_clamp_mul_sub_32)
        /*0008*/ 	.word	0x0000000a


	//----- nvinfo : EIATTR_MIN_STACK_SIZE
	.align		4
.L_1:
        /*000c*/ 	.byte	0x04, 0x12
        /*000e*/ 	.short	(.L_3 - .L_2)
	.align		4
.L_2:
        /*0010*/ 	.word	index@(triton_poi_fused__to_copy_add_arange_clamp_mul_sub_32)
        /*0014*/ 	.word	0x00000000


	//----- nvinfo : EIATTR_FRAME_SIZE
	.align		4
.L_3:
        /*0018*/ 	.byte	0x04, 0x11
        /*001a*/ 	.short	(.L_5 - .L_4)
	.align		4
.L_4:
        /*001c*/ 	.word	index@(triton_poi_fused__to_copy_add_arange_clamp_mul_sub_32)
        /*0020*/ 	.word	0x00000000


	//----- nvinfo : EIATTR_MIN_STACK_SIZE
	.align		4
.L_5:
        /*0024*/ 	.byte	0x04, 0x12
        /*0026*/ 	.short	(.L_7 - .L_6)
	.align		4
.L_6:
        /*0028*/ 	.word	index@(triton_poi_fused__to_copy_add_arange_clamp_mul_sub_32)
        /*002c*/ 	.word	0x00000000
.L_7:


//--------------------- .nv.info.triton_poi_fused__to_copy_add_arange_clamp_mul_sub_32 --------------------------
	.section	.nv.info.triton_poi_fused__to_copy_add_arange_clamp_mul_sub_32,"",@"SHT_CUDA_INFO"
	.sectionflags	@""
	.align	4


	//----- nvinfo : EIATTR_CUDA_API_VERSION
	.align		4
        /*0000*/ 	.byte	0x04, 0x37
        /*0002*/ 	.short	(.L_9 - .L_8)
.L_8:
        /*0004*/ 	.word	0x0000007c


	//----- nvinfo : EIATTR_KPARAM_INFO
	.align		4
.L_9:
        /*0008*/ 	.byte	0x04, 0x17
        /*000a*/ 	.short	(.L_11 - .L_10)
.L_10:
        /*000c*/ 	.word	0x00000000
        /*0010*/ 	.short	0x0001
        /*0012*/ 	.short	0x0008
        /*0014*/ 	.byte	0x00, 0xf0, 0x11, 0x00


	//----- nvinfo : EIATTR_KPARAM_INFO
	.align		4
.L_11:
        /*0018*/ 	.byte	0x04, 0x17
        /*001a*/ 	.short	(.L_13 - .L_12)
.L_12:
        /*001c*/ 	.word	0x00000000
        /*0020*/ 	.short	0x0000
        /*0022*/ 	.short	0x0000
        /*0024*/ 	.byte	0x00, 0xf4, 0x21, 0x00


	//----- nvinfo : EIATTR_SPARSE_MMA_MASK
	.align		4
.L_13:
        /*0028*/ 	.byte	0x03, 0x50
        /*002a*/ 	.short	0x0000


	//----- nvinfo : EIATTR_MAXREG_COUNT
	.align		4
        /*002c*/ 	.byte	0x03, 0x1b
        /*002e*/ 	.short	0x00ff


	//----- nvinfo : EIATTR_EXIT_INSTR_OFFSETS
	.align		4
        /*0030*/ 	.byte	0x04, 0x1c
        /*0032*/ 	.short	(.L_15 - .L_14)


	//   ....[0]....
.L_14:
        /*0034*/ 	.word	0x00000100


	//   ....[1]....
        /*0038*/ 	.word	0x00000130


	//----- nvinfo : EIATTR_REQNTID
	.align		4
.L_15:
        /*003c*/ 	.byte	0x04, 0x10
        /*003e*/ 	.short	(.L_17 - .L_16)
.L_16:
        /*0040*/ 	.word	0x00000020
        /*0044*/ 	.word	0x00000001
        /*0048*/ 	.word	0x00000001


	//----- nvinfo : EIATTR_CBANK_PARAM_SIZE
	.align		4
.L_17:
        /*004c*/ 	.byte	0x03, 0x19
        /*004e*/ 	.short	0x000c


	//----- nvinfo : EIATTR_PARAM_CBANK
	.align		4
        /*0050*/ 	.byte	0x04, 0x0a
        /*0052*/ 	.short	(.L_19 - .L_18)
	.align		4
.L_18:
        /*0054*/ 	.word	index@(.nv.constant0.triton_poi_fused__to_copy_add_arange_clamp_mul_sub_32)
        /*0058*/ 	.short	0x0210
        /*005a*/ 	.short	0x000c


	//----- nvinfo : EIATTR_SW_WAR
	.align		4
.L_19:
        /*005c*/ 	.byte	0x04, 0x36
        /*005e*/ 	.short	(.L_21 - .L_20)
.L_20:
        /*0060*/ 	.word	0x00000008
.L_21:


//--------------------- .nv.callgraph             --------------------------
	.section	.nv.callgraph,"",@"SHT_CUDA_CALLGRAPH"
	.align	4
	.sectionentsize	8
	.align		4
        /*0000*/ 	.word	0x00000000
	.align		4
        /*0004*/ 	.word	0xffffffff
	.align		4
        /*0008*/ 	.word	0x00000000
	.align		4
        /*000c*/ 	.word	0xfffffffe
	.align		4
        /*0010*/ 	.word	0x00000000
	.align		4
        /*0014*/ 	.word	0xfffffffd
	.align		4
        /*0018*/ 	.word	0x00000000
	.align		4
        /*001c*/ 	.word	0xfffffffc


//--------------------- .text.triton_poi_fused__to_copy_add_arange_clamp_mul_sub_32 --------------------------
	.section	.text.triton_poi_fused__to_copy_add_arange_clamp_mul_sub_32,"ax",@progbits
	.align	128
        .global         triton_poi_fused__to_copy_add_arange_clamp_mul_sub_32
        .type           triton_poi_fused__to_copy_add_arange_clamp_mul_sub_32,@function
        .size           triton_poi_fused__to_copy_add_arange_clamp_mul_sub_32,(.L_x_1 - triton_poi_fused__to_copy_add_arange_clamp_mul_sub_32)
        .other          triton_poi_fused__to_copy_add_arange_clamp_mul_sub_32,@"STO_CUDA_ENTRY STV_DEFAULT"
triton_poi_fused__to_copy_add_arange_clamp_mul_sub_32:
.text.triton_poi_fused__to_copy_add_arange_clamp_mul_sub_32:
[----:B------:R-:W0:Y:S02]  /*0000*/  LDC R1, c[0x0][0x28] ;  /* 0x00000a00ff017b82 */ /* 0x000e240000000800 */
[----:B------:R-:W1:Y:S01]  /*0010*/  S2R R0, SR_TID.X ;  /* 0x0000000000007919 */ /* 0x000e620000002100 */
[----:B------:R-:W-:Y:S01]  /*0020*/  HFMA2.MMA R3, -RZ, RZ, 1.75, 0 ;  /* 0x3f000000ff037435 */ /* 0x000fe200000001ff */
[----:B------:R-:W2:Y:S01]  /*0030*/  S2R R5, SR_CTAID.X ;  /* 0x0000000000057919 */ /* 0x000ea20000002500 */
[----:B-1----:R-:W-:-:S05]  /*0040*/  LOP3.LUT R0, R0, 0x1f, RZ, 0xc0, !PT ;  /* 0x0000001f00007812 */ /* 0x002fca00078ec0ff */
[----:B--2---:R-:W-:-:S05]  /*0050*/  IMAD R5, R5, 0x20, R0 ;  /* 0x0000002005057824 */ /* 0x004fca00078e0200 */
[----:B------:R-:W-:Y:S02]  /*0060*/  I2FP.F32.S32 R0, R5 ;  /* 0x0000000500007245 */ /* 0x000fe40000201400 */
[----:B------:R-:W-:-:S03]  /*0070*/  ISETP.GE.AND P0, PT, R5, 0x20, PT ;  /* 0x000000200500780c */ /* 0x000fc60003f06270 */
[----:B------:R-:W-:-:S04]  /*0080*/  FADD R0, R0, 0.5 ;  /* 0x3f00000000007421 */ /* 0x000fc80000000000 */
[----:B------:R-:W-:Y:S02]  /*0090*/  FFMA R0, R0, R3, -0.5 ;  /* 0xbf00000000007423 */ /* 0x000fe40000000003 */
[----:B------:R-:W1:Y:S03]  /*00a0*/  LDC.64 R2, c[0x0][0x210] ;  /* 0x00008400ff027b82 */ /* 0x000e660000000a00 */
[----:B------:R-:W-:-:S04]  /*00b0*/  FMNMX R0, RZ, R0, !PT ;  /* 0x00000000ff007209 */ /* 0x000fc80007800000 */
[----:B------:R-:W2:Y:S02]  /*00c0*/  F2I.TRUNC.NTZ R4, R0 ;  /* 0x0000000000047305 */ /* 0x000ea4000020f100 */
[----:B--2---:R-:W-:Y:S01]  /*00d0*/  I2FP.F32.S32 R7, R4 ;  /* 0x0000000400077245 */ /* 0x004fe20000201400 */
[----:B-1----:R-:W-:-:S04]  /*00e0*/  IMAD.WIDE R2, R5, 0x4, R2 ;  /* 0x0000000405027825 */ /* 0x002fc800078e0202 */
[----:B------:R-:W-:Y:S01]  /*00f0*/  FADD.SAT R7, R0, -R7 ;  /* 0x8000000700077221 */ /* 0x000fe20000002000 */
[----:B------:R-:W-:Y:S06]  /*0100*/  @P0 EXIT ;  /* 0x000000000000094d */ /* 0x000fec0003800000 */
[----:B------:R-:W-:Y:S02]  /*0110*/  ULDC.64 UR4, c[0x0][0x208] ;  /* 0x0000820000047ab9 */ /* 0x000fe40000000a00 */
[----:B------:R-:W-:Y:S01]  /*0120*/  STG.E desc[UR4][R2.64], R7 ;  /* 0x0000000702007986 */ /* 0x000fe2000c101904 */
[----:B------:R-:W-:Y:S05]  /*0130*/  EXIT ;  /* 0x000000000000794d */ /* 0x000fea0003800000 */
.L_x_0:
[----:B------:R-:W-:-:S00]  /*0140*/  BRA `(.L_x_0) ;  /* 0xfffffffc00fc7947 */ /* 0x000fc0000383ffff */
[----:B------:R-:W-:-:S00]  /*0150*/  NOP ;  /* 0x0000000000007918 */ /* 0x000fc00000000000 */
        /* <DEDUP_REMOVED lines=10> */
.L_x_1:


//--------------------- .nv.constant0.triton_poi_fused__to_copy_add_arange_clamp_mul_sub_32 --------------------------
	.section	.nv.constant0.triton_poi_fused__to_copy_add_arange_clamp_mul_sub_32,"a",@progbits
	.sectionflags	@""
	.align	4
.nv.constant0.triton_poi_fused__to_copy_add_arange_clamp_mul_sub_32:
	.zero		540
